//
// Generated by NVIDIA NVVM Compiler
//
// Compiler Build ID: CL-36424714
// Cuda compilation tools, release 13.0, V13.0.88
// Based on NVVM 20.0.0
//

.version 9.0
.target sm_100
.address_size 64

	// .globl	_Z3addPiS_S_

.visible .entry _Z3addPiS_S_(
	.param .u64 .ptr .align 1 _Z3addPiS_S__param_0,
	.param .u64 .ptr .align 1 _Z3addPiS_S__param_1,
	.param .u64 .ptr .align 1 _Z3addPiS_S__param_2
)
{
	.reg .b32 	%r<5>;
	.reg .b64 	%rd<11>;

	ld.param.u64 	%rd1, [_Z3addPiS_S__param_0];
	ld.param.u64 	%rd2, [_Z3addPiS_S__param_1];
	ld.param.u64 	%rd3, [_Z3addPiS_S__param_2];
	cvta.to.global.u64 	%rd4, %rd1;
	cvta.to.global.u64 	%rd5, %rd3;
	cvta.to.global.u64 	%rd6, %rd2;
	mov.u32 	%r1, %tid.x;
	mul.wide.u32 	%rd7, %r1, 4;
	add.s64 	%rd8, %rd6, %rd7;
	ld.global.u32 	%r2, [%rd8];
	add.s64 	%rd9, %rd5, %rd7;
	ld.global.u32 	%r3, [%rd9];
	add.s32 	%r4, %r3, %r2;
	add.s64 	%rd10, %rd4, %rd7;
	st.global.u32 	[%rd10], %r4;
	ret;

}


// ===== COMPILED SASS (sm_100) =====

	.target	sm_100

	.elftype	@"ET_EXEC"


//--------------------- .note.nv.tkinfo           --------------------------
	.section	.note.nv.tkinfo,"",@"SHT_NOTE"
	.sectionflags	@"SHF_NOTE_NV_TKINFO"
	.tkinfo
        /*0018*/ 	.word	0x00000002
        /*0030*/ 	.string	""
        /*0030*/ 	.string	"ptxas"
        /*0030*/ 	.string	"Cuda compilation tools, release 13.0, V13.0.88"
        /*0030*/ 	.string	"Build cuda_13.0.r13.0/compiler.36424714_0"
        /*0030*/ 	.string	"-arch sm_100 -m 64 "



//--------------------- .note.nv.cuinfo           --------------------------
	.section	.note.nv.cuinfo,"",@"SHT_NOTE"
	.sectionflags	@"SHF_NOTE_NV_CUINFO"
        /*0018*/ 	.short	0x0002
        /*001a*/ 	.short	0x0064
        /*001c*/ 	.short	0x0082
	.zero		2


//--------------------- .nv.info                  --------------------------
	.section	.nv.info,"",@"SHT_CUDA_INFO"
	.align	4


	//----- nvinfo : EIATTR_REGCOUNT
	.align		4
        /*0000*/ 	.byte	0x04, 0x2f
        /*0002*/ 	.short	(.L_1 - .L_0)
	.align		4
.L_0:
        /*0004*/ 	.word	index@(_Z3addPiS_S_)
        /*0008*/ 	.word	0x0000000c


	//----- nvinfo : EIATTR_FRAME_SIZE
	.align		4
.L_1:
        /*000c*/ 	.byte	0x04, 0x11
        /*000e*/ 	.short	(.L_3 - .L_2)
	.align		4
.L_2:
        /*0010*/ 	.word	index@(_Z3addPiS_S_)
        /*0014*/ 	.word	0x00000000


	//----- nvinfo : EIATTR_MIN_STACK_SIZE
	.align		4
.L_3:
        /*0018*/ 	.byte	0x04, 0x12
        /*001a*/ 	.short	(.L_5 - .L_4)
	.align		4
.L_4:
        /*001c*/ 	.word	index@(_Z3addPiS_S_)
        /*0020*/ 	.word	0x00000000
.L_5:


//--------------------- .nv.compat                --------------------------
	.section	.nv.compat,"",@"SHT_CUDA_COMPAT_INFO"
	.align	4
        /*0000*/ 	.byte	0x02, 0x09, 0x00, 0x00, 0x02, 0x02, 0x01, 0x00, 0x02, 0x05, 0x05, 0x00, 0x03, 0x07, 0x01, 0x01
        /*0010*/ 	.byte	0x02, 0x03, 0x00, 0x00, 0x02, 0x06, 0x01, 0x00, 0x04, 0x0b, 0x08, 0x00, 0x09, 0x00, 0x00, 0x00
        /*0020*/ 	.byte	0x00, 0x00, 0x00, 0x00


//--------------------- .nv.info._Z3addPiS_S_     --------------------------
	.section	.nv.info._Z3addPiS_S_,"",@"SHT_CUDA_INFO"
	.sectionflags	@""
	.align	4


	//----- nvinfo : EIATTR_CUDA_API_VERSION
	.align		4
        /*0000*/ 	.byte	0x04, 0x37
        /*0002*/ 	.short	(.L_7 - .L_6)
.L_6:
        /*0004*/ 	.word	0x00000082


	//----- nvinfo : EIATTR_KPARAM_INFO
	.align		4
.L_7:
        /*0008*/ 	.byte	0x04, 0x17
        /*000a*/ 	.short	(.L_9 - .L_8)
.L_8:
        /*000c*/ 	.word	0x00000000
        /*0010*/ 	.short	0x0002
        /*0012*/ 	.short	0x0010
        /*0014*/ 	.byte	0x00, 0xf5, 0x21, 0x00


	//----- nvinfo : EIATTR_KPARAM_INFO
	.align		4
.L_9:
        /*0018*/ 	.byte	0x04, 0x17
        /*001a*/ 	.short	(.L_11 - .L_10)
.L_10:
        /*001c*/ 	.word	0x00000000
        /*0020*/ 	.short	0x0001
        /*0022*/ 	.short	0x0008
        /*0024*/ 	.byte	0x00, 0xf5, 0x21, 0x00


	//----- nvinfo : EIATTR_KPARAM_INFO
	.align		4
.L_11:
        /*0028*/ 	.byte	0x04, 0x17
        /*002a*/ 	.short	(.L_13 - .L_12)
.L_12:
        /*002c*/ 	.word	0x00000000
        /*0030*/ 	.short	0x0000
        /*0032*/ 	.short	0x0000
        /*0034*/ 	.byte	0x00, 0xf5, 0x21, 0x00


	//----- nvinfo : EIATTR_SPARSE_MMA_MASK
	.align		4
.L_13:
        /*0038*/ 	.byte	0x03, 0x50
        /*003a*/ 	.short	0x0000


	//----- nvinfo : EIATTR_MAXREG_COUNT
	.align		4
        /*003c*/ 	.byte	0x03, 0x1b
        /*003e*/ 	.short	0x00ff


	//----- nvinfo : EIATTR_MERCURY_ISA_VERSION
	.align		4
        /*0040*/ 	.byte	0x03, 0x5f
        /*0042*/ 	.short	0x0101


	//----- nvinfo : EIATTR_VRC_CTA_INIT_COUNT
	.align		4
        /*0044*/ 	.byte	0x02, 0x4a
	.zero		1
	.zero		1


	//----- nvinfo : EIATTR_EXIT_INSTR_OFFSETS
	.align		4
        /*0048*/ 	.byte	0x04, 0x1c
        /*004a*/ 	.short	(.L_15 - .L_14)


	//   ....[0]....
.L_14:
        /*004c*/ 	.word	0x000000d0


	//----- nvinfo : EIATTR_CBANK_PARAM_SIZE
	.align		4
.L_15:
        /*0050*/ 	.byte	0x03, 0x19
        /*0052*/ 	.short	0x0018


	//----- nvinfo : EIATTR_PARAM_CBANK
	.align		4
        /*0054*/ 	.byte	0x04, 0x0a
        /*0056*/ 	.short	(.L_17 - .L_16)
	.align		4
.L_16:
        /*0058*/ 	.word	index@(.nv.constant0._Z3addPiS_S_)
        /*005c*/ 	.short	0x0380
        /*005e*/ 	.short	0x0018


	//----- nvinfo : EIATTR_SW_WAR
	.align		4
.L_17:
        /*0060*/ 	.byte	0x04, 0x36
        /*0062*/ 	.short	(.L_19 - .L_18)
.L_18:
        /*0064*/ 	.word	0x00000008
.L_19:


//--------------------- .nv.callgraph             --------------------------
	.section	.nv.callgraph,"",@"SHT_CUDA_CALLGRAPH"
	.align	4
	.sectionentsize	8
	.align		4
        /*0000*/ 	.word	0x00000000
	.align		4
        /*0004*/ 	.word	0xffffffff
	.align		4
        /*0008*/ 	.word	0x00000000
	.align		4
        /*000c*/ 	.word	0xfffffffe
	.align		4
        /*0010*/ 	.word	0x00000000
	.align		4
        /*0014*/ 	.word	0xfffffffd
	.align		4
        /*0018*/ 	.word	0x00000000
	.align		4
        /*001c*/ 	.word	0xfffffffc


//--------------------- .text._Z3addPiS_S_        --------------------------
	.section	.text._Z3addPiS_S_,"ax",@progbits
	.align	128
        .global         _Z3addPiS_S_
        .type           _Z3addPiS_S_,@function
        .size           _Z3addPiS_S_,(.L_x_1 - _Z3addPiS_S_)
        .other          _Z3addPiS_S_,@"STO_CUDA_ENTRY STV_DEFAULT"
_Z3addPiS_S_:
.text._Z3addPiS_S_:
[----:B------:R-:W-:Y:S01]  /*0000*/  LDC R1, c[0x0][0x37c] ;  /* 0x0000df00ff017b82 */ /* 0x000fe20000000800 */
[----:B------:R-:W0:Y:S07]  /*0010*/  S2R R9, SR_TID.X ;  /* 0x0000000000097919 */ /* 0x000e2e0000002100 */
[----:B------:R-:W0:Y:S01]  /*0020*/  LDC.64 R2, c[0x0][0x388] ;  /* 0x0000e200ff027b82 */ /* 0x000e220000000a00 */
[----:B------:R-:W1:Y:S07]  /*0030*/  LDCU.64 UR4, c[0x0][0x358] ;  /* 0x00006b00ff0477ac */ /* 0x000e6e0008000a00 */
[----:B------:R-:W2:Y:S08]  /*0040*/  LDC.64 R4, c[0x0][0x390] ;  /* 0x0000e400ff047b82 */ /* 0x000eb00000000a00 */
[----:B------:R-:W3:Y:S01]  /*0050*/  LDC.64 R6, c[0x0][0x380] ;  /* 0x0000e000ff067b82 */ /* 0x000ee20000000a00 */
[----:B0-----:R-:W-:-:S04]  /*0060*/  IMAD.WIDE.U32 R2, R9, 0x4, R2 ;  /* 0x0000000409027825 */ /* 0x001fc800078e0002 */
[C---:B--2---:R-:W-:Y:S02]  /*0070*/  IMAD.WIDE.U32 R4, R9.reuse, 0x4, R4 ;  /* 0x0000000409047825 */ /* 0x044fe400078e0004 */
[----:B-1----:R-:W2:Y:S04]  /*0080*/  LDG.E R2, desc[UR4][R2.64] ;  /* 0x0000000402027981 */ /* 0x002ea8000c1e1900 */
[----:B------:R-:W2:Y:S01]  /*0090*/  LDG.E R5, desc[UR4][R4.64] ;  /* 0x0000000404057981 */ /* 0x000ea2000c1e1900 */
[----:B---3--:R-:W-:Y:S01]  /*00a0*/  IMAD.WIDE.U32 R6, R9, 0x4, R6 ;  /* 0x0000000409067825 */ /* 0x008fe200078e0006 */
[----:B--2---:R-:W-:-:S05]  /*00b0*/  IADD3 R9, PT, PT, R2, R5, RZ ;  /* 0x0000000502097210 */ /* 0x004fca0007ffe0ff */
[----:B------:R-:W-:Y:S01]  /*00c0*/  STG.E desc[UR4][R6.64], R9 ;  /* 0x0000000906007986 */ /* 0x000fe2000c101904 */
[----:B------:R-:W-:Y:S05]  /*00d0*/  EXIT ;  /* 0x000000000000794d */ /* 0x000fea0003800000 */
.L_x_0:
[----:B------:R-:W-:-:S00]  /*00e0*/  BRA `(.L_x_0) ;  /* 0xfffffffc00fc7947 */ /* 0x000fc0000383ffff */
[----:B------:R-:W-:-:S00]  /*00f0*/  NOP ;  /* 0x0000000000007918 */ /* 0x000fc00000000000 */
        /* <DEDUP_REMOVED lines=8> */
.L_x_1:


//--------------------- .nv.shared.reserved.0     --------------------------
	.section	.nv.shared.reserved.0,"aw",@nobits
	.weak		__nv_reservedSMEM_offset_0_alias
	.size		__nv_reservedSMEM_offset_0_alias, 0, 64
	.other		__nv_reservedSMEM_offset_0_alias,@"STO_CUDA_RESERVED_SHARED STV_DEFAULT"
__nv_reservedSMEM_offset_0_alias:
	.zero		0
	.zero		64


//--------------------- .nv.constant0._Z3addPiS_S_ --------------------------
	.section	.nv.constant0._Z3addPiS_S_,"a",@progbits
	.sectionflags	@""
	.align	4
.nv.constant0._Z3addPiS_S_:
	.zero		920


//--------------------- SYMBOLS --------------------------

	.type		.nv.reservedSmem.offset0,@object
	.size		.nv.reservedSmem.offset0,0x4
